//
// Generated by NVIDIA NVVM Compiler
//
// Compiler Build ID: CL-36424714
// Cuda compilation tools, release 13.0, V13.0.88
// Based on NVVM 20.0.0
//

.version 9.0
.target sm_100
.address_size 64

	// .globl	_Z21matrixMulGlobalKernelPfS_S_iii

.visible .entry _Z21matrixMulGlobalKernelPfS_S_iii(
	.param .u64 .ptr .align 1 _Z21matrixMulGlobalKernelPfS_S_iii_param_0,
	.param .u64 .ptr .align 1 _Z21matrixMulGlobalKernelPfS_S_iii_param_1,
	.param .u64 .ptr .align 1 _Z21matrixMulGlobalKernelPfS_S_iii_param_2,
	.param .u32 _Z21matrixMulGlobalKernelPfS_S_iii_param_3,
	.param .u32 _Z21matrixMulGlobalKernelPfS_S_iii_param_4,
	.param .u32 _Z21matrixMulGlobalKernelPfS_S_iii_param_5
)
{
	.reg .pred 	%p<10>;
	.reg .b32 	%r<40>;
	.reg .b32 	%f<68>;
	.reg .b64 	%rd<53>;

	ld.param.u64 	%rd7, [_Z21matrixMulGlobalKernelPfS_S_iii_param_0];
	ld.param.u64 	%rd8, [_Z21matrixMulGlobalKernelPfS_S_iii_param_1];
	ld.param.u64 	%rd6, [_Z21matrixMulGlobalKernelPfS_S_iii_param_2];
	ld.param.u32 	%r18, [_Z21matrixMulGlobalKernelPfS_S_iii_param_4];
	ld.param.u32 	%r19, [_Z21matrixMulGlobalKernelPfS_S_iii_param_5];
	cvta.to.global.u64 	%rd1, %rd8;
	cvta.to.global.u64 	%rd2, %rd7;
	mov.u32 	%r20, %ctaid.y;
	mov.u32 	%r21, %ntid.y;
	mov.u32 	%r22, %tid.y;
	mad.lo.s32 	%r1, %r20, %r21, %r22;
	mov.u32 	%r23, %ctaid.x;
	mov.u32 	%r24, %ntid.x;
	mov.u32 	%r25, %tid.x;
	mad.lo.s32 	%r2, %r23, %r24, %r25;
	setp.lt.s32 	%p1, %r19, 1;
	mov.f32 	%f67, 0f00000000;
	@%p1 bra 	$L__BB0_12;
	mul.lo.s32 	%r3, %r19, %r1;
	and.b32  	%r4, %r19, 7;
	setp.lt.u32 	%p2, %r19, 8;
	mov.f32 	%f67, 0f00000000;
	mov.b32 	%r38, 0;
	@%p2 bra 	$L__BB0_4;
	and.b32  	%r38, %r19, 2147483640;
	neg.s32 	%r36, %r38;
	shl.b32 	%r7, %r18, 3;
	mul.wide.u32 	%rd9, %r3, 4;
	add.s64 	%rd10, %rd9, %rd2;
	add.s64 	%rd52, %rd10, 16;
	mov.f32 	%f67, 0f00000000;
	mul.wide.s32 	%rd13, %r18, 4;
	mov.u32 	%r35, %r2;
$L__BB0_3:
	.pragma "nounroll";
	ld.global.f32 	%f17, [%rd52+-16];
	mul.wide.s32 	%rd11, %r35, 4;
	add.s64 	%rd12, %rd1, %rd11;
	ld.global.f32 	%f18, [%rd12];
	fma.rn.f32 	%f19, %f17, %f18, %f67;
	ld.global.f32 	%f20, [%rd52+-12];
	add.s64 	%rd14, %rd12, %rd13;
	ld.global.f32 	%f21, [%rd14];
	fma.rn.f32 	%f22, %f20, %f21, %f19;
	ld.global.f32 	%f23, [%rd52+-8];
	add.s64 	%rd15, %rd14, %rd13;
	ld.global.f32 	%f24, [%rd15];
	fma.rn.f32 	%f25, %f23, %f24, %f22;
	ld.global.f32 	%f26, [%rd52+-4];
	add.s64 	%rd16, %rd15, %rd13;
	ld.global.f32 	%f27, [%rd16];
	fma.rn.f32 	%f28, %f26, %f27, %f25;
	ld.global.f32 	%f29, [%rd52];
	add.s64 	%rd17, %rd16, %rd13;
	ld.global.f32 	%f30, [%rd17];
	fma.rn.f32 	%f31, %f29, %f30, %f28;
	ld.global.f32 	%f32, [%rd52+4];
	add.s64 	%rd18, %rd17, %rd13;
	ld.global.f32 	%f33, [%rd18];
	fma.rn.f32 	%f34, %f32, %f33, %f31;
	ld.global.f32 	%f35, [%rd52+8];
	add.s64 	%rd19, %rd18, %rd13;
	ld.global.f32 	%f36, [%rd19];
	fma.rn.f32 	%f37, %f35, %f36, %f34;
	ld.global.f32 	%f38, [%rd52+12];
	add.s64 	%rd20, %rd19, %rd13;
	ld.global.f32 	%f39, [%rd20];
	fma.rn.f32 	%f67, %f38, %f39, %f37;
	add.s32 	%r36, %r36, 8;
	add.s32 	%r35, %r35, %r7;
	add.s64 	%rd52, %rd52, 32;
	setp.ne.s32 	%p3, %r36, 0;
	@%p3 bra 	$L__BB0_3;
$L__BB0_4:
	setp.eq.s32 	%p4, %r4, 0;
	@%p4 bra 	$L__BB0_12;
	and.b32  	%r13, %r19, 3;
	setp.lt.u32 	%p5, %r4, 4;
	@%p5 bra 	$L__BB0_7;
	add.s32 	%r27, %r38, %r3;
	mul.wide.u32 	%rd21, %r27, 4;
	add.s64 	%rd22, %rd2, %rd21;
	ld.global.f32 	%f41, [%rd22];
	mad.lo.s32 	%r28, %r38, %r18, %r2;
	mul.wide.s32 	%rd23, %r28, 4;
	add.s64 	%rd24, %rd1, %rd23;
	ld.global.f32 	%f42, [%rd24];
	fma.rn.f32 	%f43, %f41, %f42, %f67;
	cvt.u64.u32 	%rd25, %r3;
	cvt.u64.u32 	%rd26, %r38;
	add.s64 	%rd27, %rd26, %rd25;
	shl.b64 	%rd28, %rd27, 2;
	add.s64 	%rd29, %rd2, %rd28;
	ld.global.f32 	%f44, [%rd29+4];
	mul.wide.s32 	%rd30, %r18, 4;
	add.s64 	%rd31, %rd24, %rd30;
	ld.global.f32 	%f45, [%rd31];
	fma.rn.f32 	%f46, %f44, %f45, %f43;
	ld.global.f32 	%f47, [%rd29+8];
	add.s64 	%rd32, %rd31, %rd30;
	ld.global.f32 	%f48, [%rd32];
	fma.rn.f32 	%f49, %f47, %f48, %f46;
	ld.global.f32 	%f50, [%rd29+12];
	add.s64 	%rd33, %rd32, %rd30;
	ld.global.f32 	%f51, [%rd33];
	fma.rn.f32 	%f67, %f50, %f51, %f49;
	add.s32 	%r38, %r38, 4;
$L__BB0_7:
	setp.eq.s32 	%p6, %r13, 0;
	@%p6 bra 	$L__BB0_12;
	setp.eq.s32 	%p7, %r13, 1;
	@%p7 bra 	$L__BB0_10;
	add.s32 	%r29, %r38, %r3;
	mul.wide.u32 	%rd34, %r29, 4;
	add.s64 	%rd35, %rd2, %rd34;
	ld.global.f32 	%f53, [%rd35];
	mad.lo.s32 	%r30, %r38, %r18, %r2;
	mul.wide.s32 	%rd36, %r30, 4;
	add.s64 	%rd37, %rd1, %rd36;
	ld.global.f32 	%f54, [%rd37];
	fma.rn.f32 	%f55, %f53, %f54, %f67;
	cvt.u64.u32 	%rd38, %r3;
	cvt.u64.u32 	%rd39, %r38;
	add.s64 	%rd40, %rd39, %rd38;
	shl.b64 	%rd41, %rd40, 2;
	add.s64 	%rd42, %rd2, %rd41;
	ld.global.f32 	%f56, [%rd42+4];
	mul.wide.s32 	%rd43, %r18, 4;
	add.s64 	%rd44, %rd37, %rd43;
	ld.global.f32 	%f57, [%rd44];
	fma.rn.f32 	%f67, %f56, %f57, %f55;
	add.s32 	%r38, %r38, 2;
$L__BB0_10:
	and.b32  	%r31, %r19, 1;
	setp.eq.b32 	%p8, %r31, 1;
	not.pred 	%p9, %p8;
	@%p9 bra 	$L__BB0_12;
	add.s32 	%r32, %r38, %r3;
	mul.wide.u32 	%rd45, %r32, 4;
	add.s64 	%rd46, %rd2, %rd45;
	ld.global.f32 	%f58, [%rd46];
	mad.lo.s32 	%r33, %r38, %r18, %r2;
	mul.wide.s32 	%rd47, %r33, 4;
	add.s64 	%rd48, %rd1, %rd47;
	ld.global.f32 	%f59, [%rd48];
	fma.rn.f32 	%f67, %f58, %f59, %f67;
$L__BB0_12:
	cvta.to.global.u64 	%rd49, %rd6;
	mad.lo.s32 	%r34, %r18, %r1, %r2;
	mul.wide.s32 	%rd50, %r34, 4;
	add.s64 	%rd51, %rd49, %rd50;
	st.global.f32 	[%rd51], %f67;
	ret;

}


// ===== COMPILED SASS (sm_100) =====

	.target	sm_100

	.elftype	@"ET_EXEC"


//--------------------- .note.nv.tkinfo           --------------------------
	.section	.note.nv.tkinfo,"",@"SHT_NOTE"
	.sectionflags	@"SHF_NOTE_NV_TKINFO"
	.tkinfo
        /*0018*/ 	.word	0x00000002
        /*0030*/ 	.string	""
        /*0030*/ 	.string	"ptxas"
        /*0030*/ 	.string	"Cuda compilation tools, release 13.0, V13.0.88"
        /*0030*/ 	.string	"Build cuda_13.0.r13.0/compiler.36424714_0"
        /*0030*/ 	.string	"-arch sm_100 -m 64 "



//--------------------- .note.nv.cuinfo           --------------------------
	.section	.note.nv.cuinfo,"",@"SHT_NOTE"
	.sectionflags	@"SHF_NOTE_NV_CUINFO"
        /*0018*/ 	.short	0x0002
        /*001a*/ 	.short	0x0064
        /*001c*/ 	.short	0x0082
	.zero		2


//--------------------- .nv.info                  --------------------------
	.section	.nv.info,"",@"SHT_CUDA_INFO"
	.align	4


	//----- nvinfo : EIATTR_REGCOUNT
	.align		4
        /*0000*/ 	.byte	0x04, 0x2f
        /*0002*/ 	.short	(.L_1 - .L_0)
	.align		4
.L_0:
        /*0004*/ 	.word	index@(_Z21matrixMulGlobalKernelPfS_S_iii)
        /*0008*/ 	.word	0x00000020


	//----- nvinfo : EIATTR_FRAME_SIZE
	.align		4
.L_1:
        /*000c*/ 	.byte	0x04, 0x11
        /*000e*/ 	.short	(.L_3 - .L_2)
	.align		4
.L_2:
        /*0010*/ 	.word	index@(_Z21matrixMulGlobalKernelPfS_S_iii)
        /*0014*/ 	.word	0x00000000


	//----- nvinfo : EIATTR_MIN_STACK_SIZE
	.align		4
.L_3:
        /*0018*/ 	.byte	0x04, 0x12
        /*001a*/ 	.short	(.L_5 - .L_4)
	.align		4
.L_4:
        /*001c*/ 	.word	index@(_Z21matrixMulGlobalKernelPfS_S_iii)
        /*0020*/ 	.word	0x00000000
.L_5:


//--------------------- .nv.compat                --------------------------
	.section	.nv.compat,"",@"SHT_CUDA_COMPAT_INFO"
	.align	4
        /*0000*/ 	.byte	0x02, 0x09, 0x00, 0x00, 0x02, 0x02, 0x01, 0x00, 0x02, 0x05, 0x05, 0x00, 0x03, 0x07, 0x01, 0x01
        /*0010*/ 	.byte	0x02, 0x03, 0x00, 0x00, 0x02, 0x06, 0x01, 0x00, 0x04, 0x0b, 0x08, 0x00, 0x09, 0x00, 0x00, 0x00
        /*0020*/ 	.byte	0x00, 0x00, 0x00, 0x00


//--------------------- .nv.info._Z21matrixMulGlobalKernelPfS_S_iii --------------------------
	.section	.nv.info._Z21matrixMulGlobalKernelPfS_S_iii,"",@"SHT_CUDA_INFO"
	.sectionflags	@""
	.align	4


	//----- nvinfo : EIATTR_CUDA_API_VERSION
	.align		4
        /*0000*/ 	.byte	0x04, 0x37
        /*0002*/ 	.short	(.L_7 - .L_6)
.L_6:
        /*0004*/ 	.word	0x00000082


	//----- nvinfo : EIATTR_KPARAM_INFO
	.align		4
.L_7:
        /*0008*/ 	.byte	0x04, 0x17
        /*000a*/ 	.short	(.L_9 - .L_8)
.L_8:
        /*000c*/ 	.word	0x00000000
        /*0010*/ 	.short	0x0005
        /*0012*/ 	.short	0x0020
        /*0014*/ 	.byte	0x00, 0xf0, 0x11, 0x00


	//----- nvinfo : EIATTR_KPARAM_INFO
	.align		4
.L_9:
        /*0018*/ 	.byte	0x04, 0x17
        /*001a*/ 	.short	(.L_11 - .L_10)
.L_10:
        /*001c*/ 	.word	0x00000000
        /*0020*/ 	.short	0x0004
        /*0022*/ 	.short	0x001c
        /*0024*/ 	.byte	0x00, 0xf0, 0x11, 0x00


	//----- nvinfo : EIATTR_KPARAM_INFO
	.align		4
.L_11:
        /*0028*/ 	.byte	0x04, 0x17
        /*002a*/ 	.short	(.L_13 - .L_12)
.L_12:
        /*002c*/ 	.word	0x00000000
        /*0030*/ 	.short	0x0003
        /*0032*/ 	.short	0x0018
        /*0034*/ 	.byte	0x00, 0xf0, 0x11, 0x00


	//----- nvinfo : EIATTR_KPARAM_INFO
	.align		4
.L_13:
        /*0038*/ 	.byte	0x04, 0x17
        /*003a*/ 	.short	(.L_15 - .L_14)
.L_14:
        /*003c*/ 	.word	0x00000000
        /*0040*/ 	.short	0x0002
        /*0042*/ 	.short	0x0010
        /*0044*/ 	.byte	0x00, 0xf5, 0x21, 0x00


	//----- nvinfo : EIATTR_KPARAM_INFO
	.align		4
.L_15:
        /*0048*/ 	.byte	0x04, 0x17
        /*004a*/ 	.short	(.L_17 - .L_16)
.L_16:
        /*004c*/ 	.word	0x00000000
        /*0050*/ 	.short	0x0001
        /*0052*/ 	.short	0x0008
        /*0054*/ 	.byte	0x00, 0xf5, 0x21, 0x00


	//----- nvinfo : EIATTR_KPARAM_INFO
	.align		4
.L_17:
        /*0058*/ 	.byte	0x04, 0x17
        /*005a*/ 	.short	(.L_19 - .L_18)
.L_18:
        /*005c*/ 	.word	0x00000000
        /*0060*/ 	.short	0x0000
        /*0062*/ 	.short	0x0000
        /*0064*/ 	.byte	0x00, 0xf5, 0x21, 0x00


	//----- nvinfo : EIATTR_SPARSE_MMA_MASK
	.align		4
.L_19:
        /*0068*/ 	.byte	0x03, 0x50
        /*006a*/ 	.short	0x0000


	//----- nvinfo : EIATTR_MAXREG_COUNT
	.align		4
        /*006c*/ 	.byte	0x03, 0x1b
        /*006e*/ 	.short	0x00ff


	//----- nvinfo : EIATTR_MERCURY_ISA_VERSION
	.align		4
        /*0070*/ 	.byte	0x03, 0x5f
        /*0072*/ 	.short	0x0101


	//----- nvinfo : EIATTR_VRC_CTA_INIT_COUNT
	.align		4
        /*0074*/ 	.byte	0x02, 0x4a
	.zero		1
	.zero		1


	//----- nvinfo : EIATTR_EXIT_INSTR_OFFSETS
	.align		4
        /*0078*/ 	.byte	0x04, 0x1c
        /*007a*/ 	.short	(.L_21 - .L_20)


	//   ....[0]....
.L_20:
        /*007c*/ 	.word	0x000008f0


	//----- nvinfo : EIATTR_CBANK_PARAM_SIZE
	.align		4
.L_21:
        /*0080*/ 	.byte	0x03, 0x19
        /*0082*/ 	.short	0x0024


	//----- nvinfo : EIATTR_PARAM_CBANK
	.align		4
        /*0084*/ 	.byte	0x04, 0x0a
        /*0086*/ 	.short	(.L_23 - .L_22)
	.align		4
.L_22:
        /*0088*/ 	.word	index@(.nv.constant0._Z21matrixMulGlobalKernelPfS_S_iii)
        /*008c*/ 	.short	0x0380
        /*008e*/ 	.short	0x0024


	//----- nvinfo : EIATTR_SW_WAR
	.align		4
.L_23:
        /*0090*/ 	.byte	0x04, 0x36
        /*0092*/ 	.short	(.L_25 - .L_24)
.L_24:
        /*0094*/ 	.word	0x00000008
.L_25:


//--------------------- .nv.callgraph             --------------------------
	.section	.nv.callgraph,"",@"SHT_CUDA_CALLGRAPH"
	.align	4
	.sectionentsize	8
	.align		4
        /*0000*/ 	.word	0x00000000
	.align		4
        /*0004*/ 	.word	0xffffffff
	.align		4
        /*0008*/ 	.word	0x00000000
	.align		4
        /*000c*/ 	.word	0xfffffffe
	.align		4
        /*0010*/ 	.word	0x00000000
	.align		4
        /*0014*/ 	.word	0xfffffffd
	.align		4
        /*0018*/ 	.word	0x00000000
	.align		4
        /*001c*/ 	.word	0xfffffffc


//--------------------- .text._Z21matrixMulGlobalKernelPfS_S_iii --------------------------
	.section	.text._Z21matrixMulGlobalKernelPfS_S_iii,"ax",@progbits
	.align	128
        .global         _Z21matrixMulGlobalKernelPfS_S_iii
        .type           _Z21matrixMulGlobalKernelPfS_S_iii,@function
        .size           _Z21matrixMulGlobalKernelPfS_S_iii,(.L_x_5 - _Z21matrixMulGlobalKernelPfS_S_iii)
        .other          _Z21matrixMulGlobalKernelPfS_S_iii,@"STO_CUDA_ENTRY STV_DEFAULT"
_Z21matrixMulGlobalKernelPfS_S_iii:
.text._Z21matrixMulGlobalKernelPfS_S_iii:
[----:B------:R-:W-:Y:S08]  /*0000*/  LDC R1, c[0x0][0x37c] ;  /* 0x0000df00ff017b82 */ /* 0x000ff00000000800 */
[----:B------:R-:W0:Y:S01]  /*0010*/  LDC R0, c[0x0][0x3a0] ;  /* 0x0000e800ff007b82 */ /* 0x000e220000000800 */
[----:B------:R-:W1:Y:S01]  /*0020*/  S2R R2, SR_TID.Y ;  /* 0x0000000000027919 */ /* 0x000e620000002200 */
[----:B------:R-:W2:Y:S01]  /*0030*/  LDCU.64 UR4, c[0x0][0x358] ;  /* 0x00006b00ff0477ac */ /* 0x000ea20008000a00 */
[----:B------:R-:W-:Y:S01]  /*0040*/  HFMA2 R29, -RZ, RZ, 0, 0 ;  /* 0x00000000ff1d7431 */ /* 0x000fe200000001ff */
[----:B------:R-:W3:Y:S04]  /*0050*/  S2R R3, SR_TID.X ;  /* 0x0000000000037919 */ /* 0x000ee80000002100 */
[----:B------:R-:W1:Y:S08]  /*0060*/  LDC R17, c[0x0][0x364] ;  /* 0x0000d900ff117b82 */ /* 0x000e700000000800 */
[----:B------:R-:W1:Y:S08]  /*0070*/  S2UR UR6, SR_CTAID.Y ;  /* 0x00000000000679c3 */ /* 0x000e700000002600 */
[----:B------:R-:W3:Y:S01]  /*0080*/  S2UR UR7, SR_CTAID.X ;  /* 0x00000000000779c3 */ /* 0x000ee20000002500 */
[----:B0-----:R-:W-:-:S07]  /*0090*/  ISETP.GE.AND P0, PT, R0, 0x1, PT ;  /* 0x000000010000780c */ /* 0x001fce0003f06270 */
[----:B------:R-:W3:Y:S01]  /*00a0*/  LDC R16, c[0x0][0x360] ;  /* 0x0000d800ff107b82 */ /* 0x000ee20000000800 */
[----:B-1----:R-:W-:Y:S02]  /*00b0*/  IMAD R17, R17, UR6, R2 ;  /* 0x0000000611117c24 */ /* 0x002fe4000f8e0202 */
[----:B---3--:R-:W-:-:S03]  /*00c0*/  IMAD R16, R16, UR7, R3 ;  /* 0x0000000710107c24 */ /* 0x008fc6000f8e0203 */
[----:B--2---:R-:W-:Y:S05]  /*00d0*/  @!P0 BRA `(.L_x_0) ;  /* 0x0000000400f08947 */ /* 0x004fea0003800000 */
[C---:B------:R-:W-:Y:S01]  /*00e0*/  ISETP.GE.U32.AND P1, PT, R0.reuse, 0x8, PT ;  /* 0x000000080000780c */ /* 0x040fe20003f26070 */
[----:B------:R-:W-:Y:S01]  /*00f0*/  IMAD R19, R17, R0, RZ ;  /* 0x0000000011137224 */ /* 0x000fe200078e02ff */
[----:B------:R-:W-:Y:S02]  /*0100*/  LOP3.LUT R24, R0, 0x7, RZ, 0xc0, !PT ;  /* 0x0000000700187812 */ /* 0x000fe400078ec0ff */
[----:B------:R-:W-:Y:S02]  /*0110*/  MOV R29, RZ ;  /* 0x000000ff001d7202 */ /* 0x000fe40000000f00 */
[----:B------:R-:W-:Y:S02]  /*0120*/  ISETP.NE.AND P0, PT, R24, RZ, PT ;  /* 0x000000ff1800720c */ /* 0x000fe40003f05270 */
[----:B------:R-:W-:-:S05]  /*0130*/  MOV R20, RZ ;  /* 0x000000ff00147202 */ /* 0x000fca0000000f00 */
[----:B------:R-:W-:Y:S06]  /*0140*/  @!P1 BRA `(.L_x_1) ;  /* 0x0000000000c89947 */ /* 0x000fec0003800000 */
[----:B------:R-:W0:Y:S01]  /*0150*/  LDC.64 R2, c[0x0][0x380] ;  /* 0x0000e000ff027b82 */ /* 0x000e220000000a00 */
[----:B------:R-:W-:Y:S02]  /*0160*/  LOP3.LUT R20, R0, 0x7ffffff8, RZ, 0xc0, !PT ;  /* 0x7ffffff800147812 */ /* 0x000fe400078ec0ff */
[----:B------:R-:W-:Y:S02]  /*0170*/  MOV R29, RZ ;  /* 0x000000ff001d7202 */ /* 0x000fe40000000f00 */
[----:B------:R-:W-:Y:S02]  /*0180*/  MOV R21, R16 ;  /* 0x0000001000157202 */ /* 0x000fe40000000f00 */
[----:B------:R-:W-:Y:S01]  /*0190*/  IADD3 R18, PT, PT, -R20, RZ, RZ ;  /* 0x000000ff14127210 */ /* 0x000fe20007ffe1ff */
[----:B0-----:R-:W-:-:S03]  /*01a0*/  IMAD.WIDE.U32 R2, R19, 0x4, R2 ;  /* 0x0000000413027825 */ /* 0x001fc600078e0002 */
[----:B------:R-:W-:-:S04]  /*01b0*/  IADD3 R5, P1, PT, R2, 0x10, RZ ;  /* 0x0000001002057810 */ /* 0x000fc80007f3e0ff */
[----:B------:R-:W-:-:S09]  /*01c0*/  IADD3.X R4, PT, PT, RZ, R3, RZ, P1, !PT ;  /* 0x00000003ff047210 */ /* 0x000fd20000ffe4ff */
.L_x_2:
[----:B------:R-:W0:Y:S01]  /*01d0*/  LDC.64 R14, c[0x0][0x388] ;  /* 0x0000e200ff0e7b82 */ /* 0x000e220000000a00 */
[----:B------:R-:W-:Y:S02]  /*01e0*/  MOV R2, R5 ;  /* 0x0000000500027202 */ /* 0x000fe40000000f00 */
[----:B------:R-:W-:-:S05]  /*01f0*/  MOV R3, R4 ;  /* 0x0000000400037202 */ /* 0x000fca0000000f00 */
[----:B------:R-:W2:Y:S01]  /*0200*/  LDG.E R12, desc[UR4][R2.64+-0x10] ;  /* 0xfffff004020c7981 */ /* 0x000ea2000c1e1900 */
[----:B------:R-:W1:Y:S03]  /*0210*/  LDC R23, c[0x0][0x39c] ;  /* 0x0000e700ff177b82 */ /* 0x000e660000000800 */
[----:B------:R-:W3:Y:S04]  /*0220*/  LDG.E R22, desc[UR4][R2.64+-0xc] ;  /* 0xfffff40402167981 */ /* 0x000ee8000c1e1900 */
[----:B------:R-:W4:Y:S04]  /*0230*/  LDG.E R27, desc[UR4][R2.64+-0x8] ;  /* 0xfffff804021b7981 */ /* 0x000f28000c1e1900 */
[----:B------:R-:W5:Y:S01]  /*0240*/  LDG.E R26, desc[UR4][R2.64+-0x4] ;  /* 0xfffffc04021a7981 */ /* 0x000f62000c1e1900 */
[----:B0-----:R-:W-:-:S05]  /*0250*/  IMAD.WIDE R14, R21, 0x4, R14 ;  /* 0x00000004150e7825 */ /* 0x001fca00078e020e */
[----:B------:R1:W2:Y:S02]  /*0260*/  LDG.E R13, desc[UR4][R14.64] ;  /* 0x000000040e0d7981 */ /* 0x0002a4000c1e1900 */
[----:B-1----:R-:W-:-:S05]  /*0270*/  IMAD.WIDE R14, R23, 0x4, R14 ;  /* 0x00000004170e7825 */ /* 0x002fca00078e020e */
[----:B------:R0:W3:Y:S01]  /*0280*/  LDG.E R25, desc[UR4][R14.64] ;  /* 0x000000040e197981 */ /* 0x0000e2000c1e1900 */
[----:B------:R-:W-:-:S04]  /*0290*/  IMAD.WIDE R10, R23, 0x4, R14 ;  /* 0x00000004170a7825 */ /* 0x000fc800078e020e */
[C---:B------:R-:W-:Y:S02]  /*02a0*/  IMAD.WIDE R8, R23.reuse, 0x4, R10 ;  /* 0x0000000417087825 */ /* 0x040fe400078e020a */
[----:B------:R-:W4:Y:S02]  /*02b0*/  LDG.E R10, desc[UR4][R10.64] ;  /* 0x000000040a0a7981 */ /* 0x000f24000c1e1900 */
[C---:B------:R-:W-:Y:S02]  /*02c0*/  IMAD.WIDE R4, R23.reuse, 0x4, R8 ;  /* 0x0000000417047825 */ /* 0x040fe400078e0208 */
[----:B------:R-:W5:Y:S02]  /*02d0*/  LDG.E R9, desc[UR4][R8.64] ;  /* 0x0000000408097981 */ /* 0x000f64000c1e1900 */
[C---:B------:R-:W-:Y:S02]  /*02e0*/  IMAD.WIDE R6, R23.reuse, 0x4, R4 ;  /* 0x0000000417067825 */ /* 0x040fe400078e0204 */
[----:B------:R-:W5:Y:S04]  /*02f0*/  LDG.E R11, desc[UR4][R2.64+0x4] ;  /* 0x00000404020b7981 */ /* 0x000f68000c1e1900 */
[----:B------:R-:W5:Y:S04]  /*0300*/  LDG.E R4, desc[UR4][R4.64] ;  /* 0x0000000404047981 */ /* 0x000f68000c1e1900 */
[----:B------:R-:W5:Y:S04]  /*0310*/  LDG.E R8, desc[UR4][R2.64+0xc] ;  /* 0x00000c0402087981 */ /* 0x000f68000c1e1900 */
[----:B------:R-:W5:Y:S01]  /*0320*/  LDG.E R5, desc[UR4][R2.64] ;  /* 0x0000000402057981 */ /* 0x000f62000c1e1900 */
[----:B--2---:R-:W-:Y:S01]  /*0330*/  FFMA R29, R12, R13, R29 ;  /* 0x0000000d0c1d7223 */ /* 0x004fe2000000001d */
[----:B------:R-:W-:-:S02]  /*0340*/  IMAD.WIDE R12, R23, 0x4, R6 ;  /* 0x00000004170c7825 */ /* 0x000fc400078e0206 */
[----:B------:R-:W2:Y:S02]  /*0350*/  LDG.E R6, desc[UR4][R6.64] ;  /* 0x0000000406067981 */ /* 0x000ea4000c1e1900 */
[----:B0-----:R-:W-:Y:S02]  /*0360*/  IMAD.WIDE R14, R23, 0x4, R12 ;  /* 0x00000004170e7825 */ /* 0x001fe400078e020c */
[----:B------:R-:W2:Y:S04]  /*0370*/  LDG.E R28, desc[UR4][R12.64] ;  /* 0x000000040c1c7981 */ /* 0x000ea8000c1e1900 */
[----:B------:R-:W2:Y:S04]  /*0380*/  LDG.E R7, desc[UR4][R2.64+0x8] ;  /* 0x0000080402077981 */ /* 0x000ea8000c1e1900 */
[----:B------:R-:W2:Y:S01]  /*0390*/  LDG.E R15, desc[UR4][R14.64] ;  /* 0x000000040e0f7981 */ /* 0x000ea2000c1e1900 */
[----:B---3--:R-:W-:Y:S01]  /*03a0*/  FFMA R22, R22, R25, R29 ;  /* 0x0000001916167223 */ /* 0x008fe2000000001d */
[----:B------:R-:W-:-:S03]  /*03b0*/  IADD3 R18, PT, PT, R18, 0x8, RZ ;  /* 0x0000000812127810 */ /* 0x000fc60007ffe0ff */
[----:B----4-:R-:W-:Y:S01]  /*03c0*/  FFMA R27, R27, R10, R22 ;  /* 0x0000000a1b1b7223 */ /* 0x010fe20000000016 */
[----:B------:R-:W-:-:S03]  /*03d0*/  ISETP.NE.AND P1, PT, R18, RZ, PT ;  /* 0x000000ff1200720c */ /* 0x000fc60003f25270 */
[----:B-----5:R-:W-:Y:S01]  /*03e0*/  FFMA R26, R26, R9, R27 ;  /* 0x000000091a1a7223 */ /* 0x020fe2000000001b */
[----:B------:R-:W-:-:S03]  /*03f0*/  LEA R21, R23, R21, 0x3 ;  /* 0x0000001517157211 */ /* 0x000fc600078e18ff */
[----:B------:R-:W-:Y:S01]  /*0400*/  FFMA R4, R5, R4, R26 ;  /* 0x0000000405047223 */ /* 0x000fe2000000001a */
[----:B------:R-:W-:-:S03]  /*0410*/  IADD3 R5, P2, PT, R2, 0x20, RZ ;  /* 0x0000002002057810 */ /* 0x000fc60007f5e0ff */
[----:B--2---:R-:W-:-:S04]  /*0420*/  FFMA R4, R11, R6, R4 ;  /* 0x000000060b047223 */ /* 0x004fc80000000004 */
[----:B------:R-:W-:Y:S01]  /*0430*/  FFMA R7, R7, R28, R4 ;  /* 0x0000001c07077223 */ /* 0x000fe20000000004 */
[----:B------:R-:W-:-:S03]  /*0440*/  IADD3.X R4, PT, PT, RZ, R3, RZ, P2, !PT ;  /* 0x00000003ff047210 */ /* 0x000fc600017fe4ff */
[----:B------:R-:W-:Y:S01]  /*0450*/  FFMA R29, R8, R15, R7 ;  /* 0x0000000f081d7223 */ /* 0x000fe20000000007 */
[----:B------:R-:W-:Y:S06]  /*0460*/  @P1 BRA `(.L_x_2) ;  /* 0xfffffffc00581947 */ /* 0x000fec000383ffff */
.L_x_1:
[----:B------:R-:W-:Y:S05]  /*0470*/  @!P0 BRA `(.L_x_0) ;  /* 0x0000000400088947 */ /* 0x000fea0003800000 */
[----:B------:R-:W-:Y:S02]  /*0480*/  ISETP.GE.U32.AND P1, PT, R24, 0x4, PT ;  /* 0x000000041800780c */ /* 0x000fe40003f26070 */
[----:B------:R-:W-:-:S04]  /*0490*/  LOP3.LUT R14, R0, 0x3, RZ, 0xc0, !PT ;  /* 0x00000003000e7812 */ /* 0x000fc800078ec0ff */
[----:B------:R-:W-:-:S07]  /*04a0*/  ISETP.NE.AND P0, PT, R14, RZ, PT ;  /* 0x000000ff0e00720c */ /* 0x000fce0003f05270 */
[----:B------:R-:W-:Y:S06]  /*04b0*/  @!P1 BRA `(.L_x_3) ;  /* 0x0000000000709947 */ /* 0x000fec0003800000 */
[----:B------:R-:W0:Y:S01]  /*04c0*/  LDC R11, c[0x0][0x39c] ;  /* 0x0000e700ff0b7b82 */ /* 0x000e220000000800 */
[----:B------:R-:W1:Y:S01]  /*04d0*/  LDCU.64 UR6, c[0x0][0x380] ;  /* 0x00007000ff0677ac */ /* 0x000e620008000a00 */
[CC--:B------:R-:W-:Y:S02]  /*04e0*/  IADD3 R3, PT, PT, R19.reuse, R20.reuse, RZ ;  /* 0x0000001413037210 */ /* 0x0c0fe40007ffe0ff */
[----:B------:R-:W-:-:S04]  /*04f0*/  IADD3 R8, P1, PT, R19, R20, RZ ;  /* 0x0000001413087210 */ /* 0x000fc80007f3e0ff */
[----:B------:R-:W2:Y:S08]  /*0500*/  LDC.64 R4, c[0x0][0x388] ;  /* 0x0000e200ff047b82 */ /* 0x000eb00000000a00 */
[----:B------:R-:W3:Y:S01]  /*0510*/  LDC.64 R12, c[0x0][0x380] ;  /* 0x0000e000ff0c7b82 */ /* 0x000ee20000000a00 */
[----:B0-----:R-:W-:-:S04]  /*0520*/  IMAD R7, R20, R11, R16 ;  /* 0x0000000b14077224 */ /* 0x001fc800078e0210 */
[----:B--2---:R-:W-:-:S04]  /*0530*/  IMAD.WIDE R4, R7, 0x4, R4 ;  /* 0x0000000407047825 */ /* 0x004fc800078e0204 */
[----:B------:R-:W-:Y:S02]  /*0540*/  IMAD.WIDE R6, R11, 0x4, R4 ;  /* 0x000000040b067825 */ /* 0x000fe400078e0204 */
[----:B------:R-:W2:Y:S02]  /*0550*/  LDG.E R4, desc[UR4][R4.64] ;  /* 0x0000000404047981 */ /* 0x000ea4000c1e1900 */
[----:B---3--:R-:W-:Y:S01]  /*0560*/  IMAD.WIDE.U32 R12, R3, 0x4, R12 ;  /* 0x00000004030c7825 */ /* 0x008fe200078e000c */
[----:B------:R-:W-:Y:S02]  /*0570*/  IADD3.X R3, PT, PT, RZ, RZ, RZ, P1, !PT ;  /* 0x000000ffff037210 */ /* 0x000fe40000ffe4ff */
[----:B-1----:R-:W-:-:S03]  /*0580*/  LEA R2, P1, R8, UR6, 0x2 ;  /* 0x0000000608027c11 */ /* 0x002fc6000f8210ff */
[----:B------:R-:W2:Y:S01]  /*0590*/  LDG.E R12, desc[UR4][R12.64] ;  /* 0x000000040c0c7981 */ /* 0x000ea2000c1e1900 */
[----:B------:R-:W-:Y:S01]  /*05a0*/  LEA.HI.X R3, R8, UR7, R3, 0x2, P1 ;  /* 0x0000000708037c11 */ /* 0x000fe200088f1403 */
[C---:B------:R-:W-:Y:S02]  /*05b0*/  IMAD.WIDE R8, R11.reuse, 0x4, R6 ;  /* 0x000000040b087825 */ /* 0x040fe400078e0206 */
[----:B------:R-:W3:Y:S04]  /*05c0*/  LDG.E R6, desc[UR4][R6.64] ;  /* 0x0000000406067981 */ /* 0x000ee8000c1e1900 */
[----:B------:R-:W3:Y:S01]  /*05d0*/  LDG.E R18, desc[UR4][R2.64+0x4] ;  /* 0x0000040402127981 */ /* 0x000ee2000c1e1900 */
[----:B------:R-:W-:-:S03]  /*05e0*/  IMAD.WIDE R10, R11, 0x4, R8 ;  /* 0x000000040b0a7825 */ /* 0x000fc600078e0208 */
[----:B------:R-:W4:Y:S04]  /*05f0*/  LDG.E R21, desc[UR4][R8.64] ;  /* 0x0000000408157981 */ /* 0x000f28000c1e1900 */
[----:B------:R-:W4:Y:S04]  /*0600*/  LDG.E R15, desc[UR4][R2.64+0x8] ;  /* 0x00000804020f7981 */ /* 0x000f28000c1e1900 */
[----:B------:R-:W5:Y:S04]  /*0610*/  LDG.E R22, desc[UR4][R2.64+0xc] ;  /* 0x00000c0402167981 */ /* 0x000f68000c1e1900 */
[----:B------:R-:W5:Y:S01]  /*0620*/  LDG.E R10, desc[UR4][R10.64] ;  /* 0x000000040a0a7981 */ /* 0x000f62000c1e1900 */
[----:B------:R-:W-:Y:S01]  /*0630*/  IADD3 R20, PT, PT, R20, 0x4, RZ ;  /* 0x0000000414147810 */ /* 0x000fe20007ffe0ff */
[----:B--2---:R-:W-:-:S04]  /*0640*/  FFMA R29, R12, R4, R29 ;  /* 0x000000040c1d7223 */ /* 0x004fc8000000001d */
[----:B---3--:R-:W-:-:S04]  /*0650*/  FFMA R18, R18, R6, R29 ;  /* 0x0000000612127223 */ /* 0x008fc8000000001d */
[----:B----4-:R-:W-:-:S04]  /*0660*/  FFMA R15, R15, R21, R18 ;  /* 0x000000150f0f7223 */ /* 0x010fc80000000012 */
[----:B-----5:R-:W-:-:S07]  /*0670*/  FFMA R29, R22, R10, R15 ;  /* 0x0000000a161d7223 */ /* 0x020fce000000000f */
.L_x_3:
[----:B------:R-:W-:Y:S05]  /*0680*/  @!P0 BRA `(.L_x_0) ;  /* 0x0000000000848947 */ /* 0x000fea0003800000 */
[----:B------:R-:W-:Y:S01]  /*0690*/  ISETP.NE.AND P1, PT, R14, 0x1, PT ;  /* 0x000000010e00780c */ /* 0x000fe20003f25270 */
[----:B------:R-:W0:Y:S01]  /*06a0*/  LDC.64 R8, c[0x0][0x388] ;  /* 0x0000e200ff087b82 */ /* 0x000e220000000a00 */
[----:B------:R-:W-:-:S04]  /*06b0*/  LOP3.LUT R0, R0, 0x1, RZ, 0xc0, !PT ;  /* 0x0000000100007812 */ /* 0x000fc800078ec0ff */
[----:B------:R-:W-:-:S03]  /*06c0*/  ISETP.NE.U32.AND P0, PT, R0, 0x1, PT ;  /* 0x000000010000780c */ /* 0x000fc60003f05070 */
[----:B------:R-:W1:Y:S04]  /*06d0*/  LDC.64 R10, c[0x0][0x380] ;  /* 0x0000e000ff0a7b82 */ /* 0x000e680000000a00 */
[CC--:B------:R-:W-:Y:S02]  /*06e0*/  @P1 IADD3 R21, PT, PT, R19.reuse, R20.reuse, RZ ;  /* 0x0000001413151210 */ /* 0x0c0fe40007ffe0ff */
[----:B------:R-:W-:Y:S02]  /*06f0*/  @P1 IADD3 R0, P2, PT, R19, R20, RZ ;  /* 0x0000001413001210 */ /* 0x000fe40007f5e0ff */
[----:B------:R-:W2:Y:S02]  /*0700*/  @P1 LDC R15, c[0x0][0x39c] ;  /* 0x0000e700ff0f1b82 */ /* 0x000ea40000000800 */
[----:B------:R-:W-:-:S06]  /*0710*/  @P1 IADD3.X R12, PT, PT, RZ, RZ, RZ, P2, !PT ;  /* 0x000000ffff0c1210 */ /* 0x000fcc00017fe4ff */
[----:B------:R-:W3:Y:S08]  /*0720*/  @P1 LDC.64 R6, c[0x0][0x380] ;  /* 0x0000e000ff061b82 */ /* 0x000ef00000000a00 */
[----:B------:R-:W4:Y:S01]  /*0730*/  @!P0 LDC R13, c[0x0][0x39c] ;  /* 0x0000e700ff0d8b82 */ /* 0x000f220000000800 */
[----:B-1----:R-:W-:-:S06]  /*0740*/  @P1 IMAD.WIDE.U32 R10, R21, 0x4, R10 ;  /* 0x00000004150a1825 */ /* 0x002fcc00078e000a */
[----:B------:R-:W5:Y:S01]  /*0750*/  @P1 LDG.E R10, desc[UR4][R10.64] ;  /* 0x000000040a0a1981 */ /* 0x000f62000c1e1900 */
[----:B------:R-:W1:Y:S01]  /*0760*/  LDC.64 R2, c[0x0][0x380] ;  /* 0x0000e000ff027b82 */ /* 0x000e620000000a00 */
[C---:B--2---:R-:W-:Y:S01]  /*0770*/  @P1 IMAD R23, R20.reuse, R15, R16 ;  /* 0x0000000f14171224 */ /* 0x044fe200078e0210 */
[----:B------:R-:W-:-:S03]  /*0780*/  @P1 IADD3 R20, PT, PT, R20, 0x2, RZ ;  /* 0x0000000214141810 */ /* 0x000fc60007ffe0ff */
[----:B0-----:R-:W-:-:S03]  /*0790*/  @P1 IMAD.WIDE R8, R23, 0x4, R8 ;  /* 0x0000000417081825 */ /* 0x001fc600078e0208 */
[----:B------:R-:W0:Y:S01]  /*07a0*/  LDC.64 R4, c[0x0][0x388] ;  /* 0x0000e200ff047b82 */ /* 0x000e220000000a00 */
[C---:B---3--:R-:W-:Y:S02]  /*07b0*/  @P1 LEA R6, P2, R0.reuse, R6, 0x2 ;  /* 0x0000000600061211 */ /* 0x048fe400078410ff */
[----:B------:R-:W-:Y:S01]  /*07c0*/  @!P0 IADD3 R19, PT, PT, R19, R20, RZ ;  /* 0x0000001413138210 */ /* 0x000fe20007ffe0ff */
[----:B------:R-:W-:Y:S01]  /*07d0*/  @P1 IMAD.WIDE R14, R15, 0x4, R8 ;  /* 0x000000040f0e1825 */ /* 0x000fe200078e0208 */
[----:B------:R-:W-:Y:S02]  /*07e0*/  @P1 LEA.HI.X R7, R0, R7, R12, 0x2, P2 ;  /* 0x0000000700071211 */ /* 0x000fe400010f140c */
[----:B------:R-:W5:Y:S01]  /*07f0*/  @P1 LDG.E R0, desc[UR4][R8.64] ;  /* 0x0000000408001981 */ /* 0x000f62000c1e1900 */
[----:B----4-:R-:W-:-:S03]  /*0800*/  @!P0 IMAD R13, R20, R13, R16 ;  /* 0x0000000d140d8224 */ /* 0x010fc600078e0210 */
[----:B------:R-:W2:Y:S04]  /*0810*/  @P1 LDG.E R7, desc[UR4][R6.64+0x4] ;  /* 0x0000040406071981 */ /* 0x000ea8000c1e1900 */
[----:B------:R-:W2:Y:S01]  /*0820*/  @P1 LDG.E R14, desc[UR4][R14.64] ;  /* 0x000000040e0e1981 */ /* 0x000ea2000c1e1900 */
[----:B-1----:R-:W-:-:S06]  /*0830*/  @!P0 IMAD.WIDE.U32 R2, R19, 0x4, R2 ;  /* 0x0000000413028825 */ /* 0x002fcc00078e0002 */
[----:B------:R-:W3:Y:S01]  /*0840*/  @!P0 LDG.E R2, desc[UR4][R2.64] ;  /* 0x0000000402028981 */ /* 0x000ee2000c1e1900 */
[----:B0-----:R-:W-:-:S06]  /*0850*/  @!P0 IMAD.WIDE R4, R13, 0x4, R4 ;  /* 0x000000040d048825 */ /* 0x001fcc00078e0204 */
[----:B------:R-:W3:Y:S01]  /*0860*/  @!P0 LDG.E R4, desc[UR4][R4.64] ;  /* 0x0000000404048981 */ /* 0x000ee2000c1e1900 */
[----:B-----5:R-:W-:-:S04]  /*0870*/  @P1 FFMA R0, R10, R0, R29 ;  /* 0x000000000a001223 */ /* 0x020fc8000000001d */
[----:B--2---:R-:W-:-:S04]  /*0880*/  @P1 FFMA R29, R7, R14, R0 ;  /* 0x0000000e071d1223 */ /* 0x004fc80000000000 */
[----:B---3--:R-:W-:-:S07]  /*0890*/  @!P0 FFMA R29, R2, R4, R29 ;  /* 0x00000004021d8223 */ /* 0x008fce000000001d */
.L_x_0:
[----:B------:R-:W0:Y:S01]  /*08a0*/  LDC.64 R2, c[0x0][0x390] ;  /* 0x0000e400ff027b82 */ /* 0x000e220000000a00 */
[----:B------:R-:W1:Y:S02]  /*08b0*/  LDCU UR6, c[0x0][0x39c] ;  /* 0x00007380ff0677ac */ /* 0x000e640008000800 */
[----:B-1----:R-:W-:-:S04]  /*08c0*/  IMAD R17, R17, UR6, R16 ;  /* 0x0000000611117c24 */ /* 0x002fc8000f8e0210 */
[----:B0-----:R-:W-:-:S05]  /*08d0*/  IMAD.WIDE R2, R17, 0x4, R2 ;  /* 0x0000000411027825 */ /* 0x001fca00078e0202 */
[----:B------:R-:W-:Y:S01]  /*08e0*/  STG.E desc[UR4][R2.64], R29 ;  /* 0x0000001d02007986 */ /* 0x000fe2000c101904 */
[----:B------:R-:W-:Y:S05]  /*08f0*/  EXIT ;  /* 0x000000000000794d */ /* 0x000fea0003800000 */
.L_x_4:
[----:B------:R-:W-:-:S00]  /*0900*/  BRA `(.L_x_4) ;  /* 0xfffffffc00fc7947 */ /* 0x000fc0000383ffff */
[----:B------:R-:W-:-:S00]  /*0910*/  NOP ;  /* 0x0000000000007918 */ /* 0x000fc00000000000 */
        /* <DEDUP_REMOVED lines=14> */
.L_x_5:


//--------------------- .nv.shared.reserved.0     --------------------------
	.section	.nv.shared.reserved.0,"aw",@nobits
	.weak		__nv_reservedSMEM_offset_0_alias
	.size		__nv_reservedSMEM_offset_0_alias, 0, 64
	.other		__nv_reservedSMEM_offset_0_alias,@"STO_CUDA_RESERVED_SHARED STV_DEFAULT"
__nv_reservedSMEM_offset_0_alias:
	.zero		0
	.zero		64


//--------------------- .nv.constant0._Z21matrixMulGlobalKernelPfS_S_iii --------------------------
	.section	.nv.constant0._Z21matrixMulGlobalKernelPfS_S_iii,"a",@progbits
	.sectionflags	@""
	.align	4
.nv.constant0._Z21matrixMulGlobalKernelPfS_S_iii:
	.zero		932


//--------------------- SYMBOLS --------------------------

	.type		.nv.reservedSmem.offset0,@object
	.size		.nv.reservedSmem.offset0,0x4
